	.headerflags	@"EF_CUDA_TEXMODE_UNIFIED EF_CUDA_64BIT_ADDRESS EF_CUDA_ACCELERATORS EF_CUDA_SM90 EF_CUDA_VIRTUAL_SM(EF_CUDA_SM90)"
	.elftype	@"ET_EXEC"


//--------------------- .nv.info                  --------------------------
	.section	.nv.info,"",@"SHT_CUDA_INFO"
	.align	4


	//----- nvinfo : EIATTR_REGCOUNT
	.align		4
        /*0000*/ 	.byte	0x04, 0x2f
        /*0002*/ 	.short	(.L_1 - .L_0)
	.align		4
.L_0:
        /*0004*/ 	.word	index@(triton_poi_fused__to_copy_arange_clamp_mul_sub_3)
        /*0008*/ 	.word	0x00000008


	//----- nvinfo : EIATTR_MIN_STACK_SIZE
	.align		4
.L_1:
        /*000c*/ 	.byte	0x04, 0x12
        /*000e*/ 	.short	(.L_3 - .L_2)
	.align		4
.L_2:
        /*0010*/ 	.word	index@(triton_poi_fused__to_copy_arange_clamp_mul_sub_3)
        /*0014*/ 	.word	0x00000000


	//----- nvinfo : EIATTR_FRAME_SIZE
	.align		4
.L_3:
        /*0018*/ 	.byte	0x04, 0x11
        /*001a*/ 	.short	(.L_5 - .L_4)
	.align		4
.L_4:
        /*001c*/ 	.word	index@(triton_poi_fused__to_copy_arange_clamp_mul_sub_3)
        /*0020*/ 	.word	0x00000000


	//----- nvinfo : EIATTR_MIN_STACK_SIZE
	.align		4
.L_5:
        /*0024*/ 	.byte	0x04, 0x12
        /*0026*/ 	.short	(.L_7 - .L_6)
	.align		4
.L_6:
        /*0028*/ 	.word	index@(triton_poi_fused__to_copy_arange_clamp_mul_sub_3)
        /*002c*/ 	.word	0x00000000
.L_7:


//--------------------- .nv.info.triton_poi_fused__to_copy_arange_clamp_mul_sub_3 --------------------------
	.section	.nv.info.triton_poi_fused__to_copy_arange_clamp_mul_sub_3,"",@"SHT_CUDA_INFO"
	.sectionflags	@""
	.align	4


	//----- nvinfo : EIATTR_CUDA_API_VERSION
	.align		4
        /*0000*/ 	.byte	0x04, 0x37
        /*0002*/ 	.short	(.L_9 - .L_8)
.L_8:
        /*0004*/ 	.word	0x0000007c


	//----- nvinfo : EIATTR_KPARAM_INFO
	.align		4
.L_9:
        /*0008*/ 	.byte	0x04, 0x17
        /*000a*/ 	.short	(.L_11 - .L_10)
.L_10:
        /*000c*/ 	.word	0x00000000
        /*0010*/ 	.short	0x0001
        /*0012*/ 	.short	0x0008
        /*0014*/ 	.byte	0x00, 0xf0, 0x11, 0x00


	//----- nvinfo : EIATTR_KPARAM_INFO
	.align		4
.L_11:
        /*0018*/ 	.byte	0x04, 0x17
        /*001a*/ 	.short	(.L_13 - .L_12)
.L_12:
        /*001c*/ 	.word	0x00000000
        /*0020*/ 	.short	0x0000
        /*0022*/ 	.short	0x0000
        /*0024*/ 	.byte	0x00, 0xf4, 0x21, 0x00


	//----- nvinfo : EIATTR_SPARSE_MMA_MASK
	.align		4
.L_13:
        /*0028*/ 	.byte	0x03, 0x50
        /*002a*/ 	.short	0x0000


	//----- nvinfo : EIATTR_MAXREG_COUNT
	.align		4
        /*002c*/ 	.byte	0x03, 0x1b
        /*002e*/ 	.short	0x00ff


	//----- nvinfo : EIATTR_EXIT_INSTR_OFFSETS
	.align		4
        /*0030*/ 	.byte	0x04, 0x1c
        /*0032*/ 	.short	(.L_15 - .L_14)


	//   ....[0]....
.L_14:
        /*0034*/ 	.word	0x00000090


	//   ....[1]....
        /*0038*/ 	.word	0x000000c0


	//----- nvinfo : EIATTR_REQNTID
	.align		4
.L_15:
        /*003c*/ 	.byte	0x04, 0x10
        /*003e*/ 	.short	(.L_17 - .L_16)
.L_16:
        /*0040*/ 	.word	0x00000020
        /*0044*/ 	.word	0x00000001
        /*0048*/ 	.word	0x00000001


	//----- nvinfo : EIATTR_CBANK_PARAM_SIZE
	.align		4
.L_17:
        /*004c*/ 	.byte	0x03, 0x19
        /*004e*/ 	.short	0x000c


	//----- nvinfo : EIATTR_PARAM_CBANK
	.align		4
        /*0050*/ 	.byte	0x04, 0x0a
        /*0052*/ 	.short	(.L_19 - .L_18)
	.align		4
.L_18:
        /*0054*/ 	.word	index@(.nv.constant0.triton_poi_fused__to_copy_arange_clamp_mul_sub_3)
        /*0058*/ 	.short	0x0210
        /*005a*/ 	.short	0x000c


	//----- nvinfo : EIATTR_SW_WAR
	.align		4
.L_19:
        /*005c*/ 	.byte	0x04, 0x36
        /*005e*/ 	.short	(.L_21 - .L_20)
.L_20:
        /*0060*/ 	.word	0x00000008
.L_21:


//--------------------- .nv.callgraph             --------------------------
	.section	.nv.callgraph,"",@"SHT_CUDA_CALLGRAPH"
	.align	4
	.sectionentsize	8
	.align		4
        /*0000*/ 	.word	0x00000000
	.align		4
        /*0004*/ 	.word	0xffffffff
	.align		4
        /*0008*/ 	.word	0x00000000
	.align		4
        /*000c*/ 	.word	0xfffffffe
	.align		4
        /*0010*/ 	.word	0x00000000
	.align		4
        /*0014*/ 	.word	0xfffffffd
	.align		4
        /*0018*/ 	.word	0x00000000
	.align		4
        /*001c*/ 	.word	0xfffffffc


//--------------------- .text.triton_poi_fused__to_copy_arange_clamp_mul_sub_3 --------------------------
	.section	.text.triton_poi_fused__to_copy_arange_clamp_mul_sub_3,"ax",@progbits
	.align	128
        .global         triton_poi_fused__to_copy_arange_clamp_mul_sub_3
        .type           triton_poi_fused__to_copy_arange_clamp_mul_sub_3,@function
        .size           triton_poi_fused__to_copy_arange_clamp_mul_sub_3,(.L_x_1 - triton_poi_fused__to_copy_arange_clamp_mul_sub_3)
        .other          triton_poi_fused__to_copy_arange_clamp_mul_sub_3,@"STO_CUDA_ENTRY STV_DEFAULT"
triton_poi_fused__to_copy_arange_clamp_mul_sub_3:
.text.triton_poi_fused__to_copy_arange_clamp_mul_sub_3:
[----:B------:R-:W0:Y:S02]  /*0000*/  LDC R1, c[0x0][0x28] ;  /* 0x00000a00ff017b82 */ /* 0x000e240000000800 */
[----:B------:R-:W1:Y:S01]  /*0010*/  S2R R4, SR_TID.X ;  /* 0x0000000000047919 */ /* 0x000e620000002100 */
[----:B------:R-:W2:Y:S01]  /*0020*/  LDC.64 R2, c[0x0][0x210] ;  /* 0x00008400ff027b82 */ /* 0x000ea20000000a00 */
[----:B------:R-:W3:Y:S01]  /*0030*/  S2R R5, SR_CTAID.X ;  /* 0x0000000000057919 */ /* 0x000ee20000002500 */
[C---:B-1----:R-:W-:Y:S02]  /*0040*/  LOP3.LUT R0, R4.reuse, 0x3, RZ, 0xc0, !PT ;  /* 0x0000000304007812 */ /* 0x042fe400078ec0ff */
[----:B------:R-:W-:-:S03]  /*0050*/  LOP3.LUT P0, RZ, R4, 0x1c, RZ, 0xc0, !PT ;  /* 0x0000001c04ff7812 */ /* 0x000fc6000780c0ff */
[----:B---3--:R-:W-:-:S04]  /*0060*/  IMAD R5, R5, 0x4, R0 ;  /* 0x0000000405057824 */ /* 0x008fc800078e0200 */
[C---:B--2---:R-:W-:Y:S01]  /*0070*/  IMAD.WIDE R2, R5.reuse, 0x4, R2 ;  /* 0x0000000405027825 */ /* 0x044fe200078e0202 */
[----:B------:R-:W-:-:S13]  /*0080*/  ISETP.LT.AND P0, PT, R5, 0x4, !P0 ;  /* 0x000000040500780c */ /* 0x000fda0004701270 */
[----:B------:R-:W-:Y:S05]  /*0090*/  @!P0 EXIT ;  /* 0x000000000000894d */ /* 0x000fea0003800000 */
[----:B------:R-:W-:Y:S02]  /*00a0*/  ULDC.64 UR4, c[0x0][0x208] ;  /* 0x0000820000047ab9 */ /* 0x000fe40000000a00 */
[----:B------:R-:W-:Y:S01]  /*00b0*/  STG.E desc[UR4][R2.64], RZ ;  /* 0x000000ff02007986 */ /* 0x000fe2000c101904 */
[----:B------:R-:W-:Y:S05]  /*00c0*/  EXIT ;  /* 0x000000000000794d */ /* 0x000fea0003800000 */
.L_x_0:
[----:B------:R-:W-:-:S00]  /*00d0*/  BRA `(.L_x_0) ;  /* 0xfffffffc00fc7947 */ /* 0x000fc0000383ffff */
[----:B------:R-:W-:-:S00]  /*00e0*/  NOP ;  /* 0x0000000000007918 */ /* 0x000fc00000000000 */
        /* <DEDUP_REMOVED lines=9> */
.L_x_1:


//--------------------- .nv.constant0.triton_poi_fused__to_copy_arange_clamp_mul_sub_3 --------------------------
	.section	.nv.constant0.triton_poi_fused__to_copy_arange_clamp_mul_sub_3,"a",@progbits
	.sectionflags	@""
	.align	4
.nv.constant0.triton_poi_fused__to_copy_arange_clamp_mul_sub_3:
	.zero		540
